//
// Generated by NVIDIA NVVM Compiler
//
// Compiler Build ID: CL-36424714
// Cuda compilation tools, release 13.0, V13.0.88
// Based on NVVM 20.0.0
//

.version 9.0
.target sm_100
.address_size 64

	// .globl	_Z19gridStrideReductionILj256EEvPiS0_i
.extern .shared .align 16 .b8 shared[];

.visible .entry _Z19gridStrideReductionILj256EEvPiS0_i(
	.param .u64 .ptr .align 1 _Z19gridStrideReductionILj256EEvPiS0_i_param_0,
	.param .u64 .ptr .align 1 _Z19gridStrideReductionILj256EEvPiS0_i_param_1,
	.param .u32 _Z19gridStrideReductionILj256EEvPiS0_i_param_2
)
{
	.reg .pred 	%p<8>;
	.reg .b32 	%r<55>;
	.reg .b64 	%rd<11>;

	ld.param.u64 	%rd3, [_Z19gridStrideReductionILj256EEvPiS0_i_param_0];
	ld.param.u64 	%rd2, [_Z19gridStrideReductionILj256EEvPiS0_i_param_1];
	ld.param.u32 	%r15, [_Z19gridStrideReductionILj256EEvPiS0_i_param_2];
	cvta.to.global.u64 	%rd1, %rd3;
	mov.u32 	%r1, %tid.x;
	mov.u32 	%r2, %ctaid.x;
	mov.u32 	%r3, %ntid.x;
	mul.lo.s32 	%r17, %r3, %r2;
	shl.b32 	%r18, %r17, 1;
	add.s32 	%r52, %r18, %r1;
	setp.ge.s32 	%p1, %r52, %r15;
	mov.b32 	%r51, 0;
	@%p1 bra 	$L__BB0_5;
	mov.u32 	%r20, %nctaid.x;
	mul.lo.s32 	%r21, %r20, %r3;
	shl.b32 	%r5, %r21, 1;
	mov.b32 	%r51, 0;
$L__BB0_2:
	mul.wide.s32 	%rd4, %r52, 4;
	add.s64 	%rd5, %rd1, %rd4;
	ld.global.u32 	%r22, [%rd5];
	add.s32 	%r51, %r22, %r51;
	add.s32 	%r9, %r52, 256;
	setp.ge.u32 	%p2, %r9, %r15;
	@%p2 bra 	$L__BB0_4;
	mul.wide.u32 	%rd6, %r9, 4;
	add.s64 	%rd7, %rd1, %rd6;
	ld.global.u32 	%r23, [%rd7];
	add.s32 	%r51, %r23, %r51;
$L__BB0_4:
	add.s32 	%r52, %r52, %r5;
	setp.lt.s32 	%p3, %r52, %r15;
	@%p3 bra 	$L__BB0_2;
$L__BB0_5:
	shl.b32 	%r24, %r1, 2;
	mov.u32 	%r25, shared;
	add.s32 	%r14, %r25, %r24;
	st.shared.u32 	[%r14], %r51;
	bar.sync 	0;
	setp.gt.u32 	%p4, %r1, 127;
	@%p4 bra 	$L__BB0_7;
	ld.shared.u32 	%r26, [%r14+512];
	ld.shared.u32 	%r27, [%r14];
	add.s32 	%r28, %r27, %r26;
	st.shared.u32 	[%r14], %r28;
$L__BB0_7:
	bar.sync 	0;
	setp.gt.u32 	%p5, %r1, 63;
	@%p5 bra 	$L__BB0_9;
	ld.shared.u32 	%r29, [%r14+256];
	ld.shared.u32 	%r30, [%r14];
	add.s32 	%r31, %r30, %r29;
	st.shared.u32 	[%r14], %r31;
$L__BB0_9:
	bar.sync 	0;
	setp.gt.u32 	%p6, %r1, 31;
	@%p6 bra 	$L__BB0_12;
	ld.volatile.shared.u32 	%r32, [%r14+128];
	ld.volatile.shared.u32 	%r33, [%r14];
	add.s32 	%r34, %r33, %r32;
	st.volatile.shared.u32 	[%r14], %r34;
	ld.volatile.shared.u32 	%r35, [%r14+64];
	ld.volatile.shared.u32 	%r36, [%r14];
	add.s32 	%r37, %r36, %r35;
	st.volatile.shared.u32 	[%r14], %r37;
	ld.volatile.shared.u32 	%r38, [%r14+32];
	ld.volatile.shared.u32 	%r39, [%r14];
	add.s32 	%r40, %r39, %r38;
	st.volatile.shared.u32 	[%r14], %r40;
	ld.volatile.shared.u32 	%r41, [%r14+16];
	ld.volatile.shared.u32 	%r42, [%r14];
	add.s32 	%r43, %r42, %r41;
	st.volatile.shared.u32 	[%r14], %r43;
	ld.volatile.shared.u32 	%r44, [%r14+8];
	ld.volatile.shared.u32 	%r45, [%r14];
	add.s32 	%r46, %r45, %r44;
	st.volatile.shared.u32 	[%r14], %r46;
	ld.volatile.shared.u32 	%r47, [%r14+4];
	ld.volatile.shared.u32 	%r48, [%r14];
	add.s32 	%r49, %r48, %r47;
	st.volatile.shared.u32 	[%r14], %r49;
	setp.ne.s32 	%p7, %r1, 0;
	@%p7 bra 	$L__BB0_12;
	ld.shared.u32 	%r50, [shared];
	cvta.to.global.u64 	%rd8, %rd2;
	mul.wide.u32 	%rd9, %r2, 4;
	add.s64 	%rd10, %rd8, %rd9;
	st.global.u32 	[%rd10], %r50;
$L__BB0_12:
	ret;

}


// ===== COMPILED SASS (sm_100) =====

	.target	sm_100

	.elftype	@"ET_EXEC"


//--------------------- .note.nv.tkinfo           --------------------------
	.section	.note.nv.tkinfo,"",@"SHT_NOTE"
	.sectionflags	@"SHF_NOTE_NV_TKINFO"
	.tkinfo
        /*0018*/ 	.word	0x00000002
        /*0030*/ 	.string	""
        /*0030*/ 	.string	"ptxas"
        /*0030*/ 	.string	"Cuda compilation tools, release 13.0, V13.0.88"
        /*0030*/ 	.string	"Build cuda_13.0.r13.0/compiler.36424714_0"
        /*0030*/ 	.string	"-arch sm_100 -m 64 "



//--------------------- .note.nv.cuinfo           --------------------------
	.section	.note.nv.cuinfo,"",@"SHT_NOTE"
	.sectionflags	@"SHF_NOTE_NV_CUINFO"
        /*0018*/ 	.short	0x0002
        /*001a*/ 	.short	0x0064
        /*001c*/ 	.short	0x0082
	.zero		2


//--------------------- .nv.info                  --------------------------
	.section	.nv.info,"",@"SHT_CUDA_INFO"
	.align	4


	//----- nvinfo : EIATTR_REGCOUNT
	.align		4
        /*0000*/ 	.byte	0x04, 0x2f
        /*0002*/ 	.short	(.L_1 - .L_0)
	.align		4
.L_0:
        /*0004*/ 	.word	index@(_Z19gridStrideReductionILj256EEvPiS0_i)
        /*0008*/ 	.word	0x0000000f


	//----- nvinfo : EIATTR_FRAME_SIZE
	.align		4
.L_1:
        /*000c*/ 	.byte	0x04, 0x11
        /*000e*/ 	.short	(.L_3 - .L_2)
	.align		4
.L_2:
        /*0010*/ 	.word	index@(_Z19gridStrideReductionILj256EEvPiS0_i)
        /*0014*/ 	.word	0x00000000


	//----- nvinfo : EIATTR_MIN_STACK_SIZE
	.align		4
.L_3:
        /*0018*/ 	.byte	0x04, 0x12
        /*001a*/ 	.short	(.L_5 - .L_4)
	.align		4
.L_4:
        /*001c*/ 	.word	index@(_Z19gridStrideReductionILj256EEvPiS0_i)
        /*0020*/ 	.word	0x00000000
.L_5:


//--------------------- .nv.compat                --------------------------
	.section	.nv.compat,"",@"SHT_CUDA_COMPAT_INFO"
	.align	4
        /*0000*/ 	.byte	0x02, 0x09, 0x00, 0x00, 0x02, 0x02, 0x01, 0x00, 0x02, 0x05, 0x05, 0x00, 0x03, 0x07, 0x01, 0x01
        /*0010*/ 	.byte	0x02, 0x03, 0x00, 0x00, 0x02, 0x06, 0x01, 0x00, 0x04, 0x0b, 0x08, 0x00, 0x09, 0x00, 0x00, 0x00
        /*0020*/ 	.byte	0x00, 0x00, 0x00, 0x00


//--------------------- .nv.info._Z19gridStrideReductionILj256EEvPiS0_i --------------------------
	.section	.nv.info._Z19gridStrideReductionILj256EEvPiS0_i,"",@"SHT_CUDA_INFO"
	.sectionflags	@""
	.align	4


	//----- nvinfo : EIATTR_CUDA_API_VERSION
	.align		4
        /*0000*/ 	.byte	0x04, 0x37
        /*0002*/ 	.short	(.L_7 - .L_6)
.L_6:
        /*0004*/ 	.word	0x00000082


	//----- nvinfo : EIATTR_KPARAM_INFO
	.align		4
.L_7:
        /*0008*/ 	.byte	0x04, 0x17
        /*000a*/ 	.short	(.L_9 - .L_8)
.L_8:
        /*000c*/ 	.word	0x00000000
        /*0010*/ 	.short	0x0002
        /*0012*/ 	.short	0x0010
        /*0014*/ 	.byte	0x00, 0xf0, 0x11, 0x00


	//----- nvinfo : EIATTR_KPARAM_INFO
	.align		4
.L_9:
        /*0018*/ 	.byte	0x04, 0x17
        /*001a*/ 	.short	(.L_11 - .L_10)
.L_10:
        /*001c*/ 	.word	0x00000000
        /*0020*/ 	.short	0x0001
        /*0022*/ 	.short	0x0008
        /*0024*/ 	.byte	0x00, 0xf5, 0x21, 0x00


	//----- nvinfo : EIATTR_KPARAM_INFO
	.align		4
.L_11:
        /*0028*/ 	.byte	0x04, 0x17
        /*002a*/ 	.short	(.L_13 - .L_12)
.L_12:
        /*002c*/ 	.word	0x00000000
        /*0030*/ 	.short	0x0000
        /*0032*/ 	.short	0x0000
        /*0034*/ 	.byte	0x00, 0xf5, 0x21, 0x00


	//----- nvinfo : EIATTR_SPARSE_MMA_MASK
	.align		4
.L_13:
        /*0038*/ 	.byte	0x03, 0x50
        /*003a*/ 	.short	0x0000


	//----- nvinfo : EIATTR_MAXREG_COUNT
	.align		4
        /*003c*/ 	.byte	0x03, 0x1b
        /*003e*/ 	.short	0x00ff


	//----- nvinfo : EIATTR_NUM_BARRIERS
	.align		4
        /*0040*/ 	.byte	0x02, 0x4c
        /*0042*/ 	.byte	0x01
	.zero		1


	//----- nvinfo : EIATTR_MERCURY_ISA_VERSION
	.align		4
        /*0044*/ 	.byte	0x03, 0x5f
        /*0046*/ 	.short	0x0101


	//----- nvinfo : EIATTR_VRC_CTA_INIT_COUNT
	.align		4
        /*0048*/ 	.byte	0x02, 0x4a
	.zero		1
	.zero		1


	//----- nvinfo : EIATTR_EXIT_INSTR_OFFSETS
	.align		4
        /*004c*/ 	.byte	0x04, 0x1c
        /*004e*/ 	.short	(.L_15 - .L_14)


	//   ....[0]....
.L_14:
        /*0050*/ 	.word	0x00000300


	//   ....[1]....
        /*0054*/ 	.word	0x000004a0


	//   ....[2]....
        /*0058*/ 	.word	0x000004f0


	//----- nvinfo : EIATTR_CRS_STACK_SIZE
	.align		4
.L_15:
        /*005c*/ 	.byte	0x04, 0x1e
        /*005e*/ 	.short	(.L_17 - .L_16)
.L_16:
        /*0060*/ 	.word	0x00000000


	//----- nvinfo : EIATTR_CBANK_PARAM_SIZE
	.align		4
.L_17:
        /*0064*/ 	.byte	0x03, 0x19
        /*0066*/ 	.short	0x0014


	//----- nvinfo : EIATTR_PARAM_CBANK
	.align		4
        /*0068*/ 	.byte	0x04, 0x0a
        /*006a*/ 	.short	(.L_19 - .L_18)
	.align		4
.L_18:
        /*006c*/ 	.word	index@(.nv.constant0._Z19gridStrideReductionILj256EEvPiS0_i)
        /*0070*/ 	.short	0x0380
        /*0072*/ 	.short	0x0014


	//----- nvinfo : EIATTR_SW_WAR
	.align		4
.L_19:
        /*0074*/ 	.byte	0x04, 0x36
        /*0076*/ 	.short	(.L_21 - .L_20)
.L_20:
        /*0078*/ 	.word	0x00000008
.L_21:


//--------------------- .nv.callgraph             --------------------------
	.section	.nv.callgraph,"",@"SHT_CUDA_CALLGRAPH"
	.align	4
	.sectionentsize	8
	.align		4
        /*0000*/ 	.word	0x00000000
	.align		4
        /*0004*/ 	.word	0xffffffff
	.align		4
        /*0008*/ 	.word	0x00000000
	.align		4
        /*000c*/ 	.word	0xfffffffe
	.align		4
        /*0010*/ 	.word	0x00000000
	.align		4
        /*0014*/ 	.word	0xfffffffd
	.align		4
        /*0018*/ 	.word	0x00000000
	.align		4
        /*001c*/ 	.word	0xfffffffc


//--------------------- .text._Z19gridStrideReductionILj256EEvPiS0_i --------------------------
	.section	.text._Z19gridStrideReductionILj256EEvPiS0_i,"ax",@progbits
	.align	128
        .global         _Z19gridStrideReductionILj256EEvPiS0_i
        .type           _Z19gridStrideReductionILj256EEvPiS0_i,@function
        .size           _Z19gridStrideReductionILj256EEvPiS0_i,(.L_x_4 - _Z19gridStrideReductionILj256EEvPiS0_i)
        .other          _Z19gridStrideReductionILj256EEvPiS0_i,@"STO_CUDA_ENTRY STV_DEFAULT"
_Z19gridStrideReductionILj256EEvPiS0_i:
.text._Z19gridStrideReductionILj256EEvPiS0_i:
[----:B------:R-:W-:Y:S01]  /*0000*/  LDC R1, c[0x0][0x37c] ;  /* 0x0000df00ff017b82 */ /* 0x000fe20000000800 */
[----:B------:R-:W0:Y:S01]  /*0010*/  S2R R0, SR_CTAID.X ;  /* 0x0000000000007919 */ /* 0x000e220000002500 */
[----:B------:R-:W0:Y:S01]  /*0020*/  LDCU UR8, c[0x0][0x360] ;  /* 0x00006c00ff0877ac */ /* 0x000e220008000800 */
[----:B------:R-:W-:Y:S01]  /*0030*/  BSSY.RECONVERGENT B0, `(.L_x_0) ;  /* 0x0000019000007945 */ /* 0x000fe20003800200 */
[----:B------:R-:W-:Y:S01]  /*0040*/  IMAD.MOV.U32 R10, RZ, RZ, RZ ;  /* 0x000000ffff0a7224 */ /* 0x000fe200078e00ff */
[----:B------:R-:W1:Y:S01]  /*0050*/  S2R R2, SR_TID.X ;  /* 0x0000000000027919 */ /* 0x000e620000002100 */
[----:B------:R-:W2:Y:S01]  /*0060*/  LDCU UR4, c[0x0][0x390] ;  /* 0x00007200ff0477ac */ /* 0x000ea20008000800 */
[----:B------:R-:W3:Y:S01]  /*0070*/  LDCU.64 UR6, c[0x0][0x358] ;  /* 0x00006b00ff0677ac */ /* 0x000ee20008000a00 */
[----:B------:R-:W4:Y:S01]  /*0080*/  LDCU UR9, c[0x0][0x390] ;  /* 0x00007200ff0977ac */ /* 0x000f220008000800 */
[----:B0-----:R-:W-:-:S04]  /*0090*/  IMAD R3, R0, UR8, RZ ;  /* 0x0000000800037c24 */ /* 0x001fc8000f8e02ff */
[----:B-1----:R-:W-:-:S05]  /*00a0*/  IMAD R3, R3, 0x2, R2 ;  /* 0x0000000203037824 */ /* 0x002fca00078e0202 */
[----:B--2---:R-:W-:-:S13]  /*00b0*/  ISETP.GE.AND P0, PT, R3, UR4, PT ;  /* 0x0000000403007c0c */ /* 0x004fda000bf06270 */
[----:B---34-:R-:W-:Y:S05]  /*00c0*/  @P0 BRA `(.L_x_1) ;  /* 0x00000000003c0947 */ /* 0x018fea0003800000 */
[----:B------:R-:W0:Y:S01]  /*00d0*/  LDC R12, c[0x0][0x370] ;  /* 0x0000dc00ff0c7b82 */ /* 0x000e220000000800 */
[----:B------:R-:W-:-:S07]  /*00e0*/  HFMA2 R10, -RZ, RZ, 0, 0 ;  /* 0x00000000ff0a7431 */ /* 0x000fce00000001ff */
[----:B------:R-:W1:Y:S01]  /*00f0*/  LDC.64 R8, c[0x0][0x380] ;  /* 0x0000e000ff087b82 */ /* 0x000e620000000a00 */
[----:B0-----:R-:W-:-:S07]  /*0100*/  IMAD R12, R12, UR8, RZ ;  /* 0x000000080c0c7c24 */ /* 0x001fce000f8e02ff */
.L_x_2:
[C---:B------:R-:W-:Y:S02]  /*0110*/  VIADD R7, R3.reuse, 0x100 ;  /* 0x0000010003077836 */ /* 0x040fe40000000000 */
[----:B-1----:R-:W-:-:S03]  /*0120*/  IMAD.WIDE R4, R3, 0x4, R8 ;  /* 0x0000000403047825 */ /* 0x002fc600078e0208 */
[----:B------:R-:W-:-:S03]  /*0130*/  ISETP.GE.U32.AND P0, PT, R7, UR9, PT ;  /* 0x0000000907007c0c */ /* 0x000fc6000bf06070 */
[----:B------:R-:W2:Y:S10]  /*0140*/  LDG.E R5, desc[UR6][R4.64] ;  /* 0x0000000604057981 */ /* 0x000eb4000c1e1900 */
[----:B------:R-:W-:-:S06]  /*0150*/  @!P0 IMAD.WIDE.U32 R6, R7, 0x4, R8 ;  /* 0x0000000407068825 */ /* 0x000fcc00078e0008 */
[----:B------:R-:W3:Y:S01]  /*0160*/  @!P0 LDG.E R7, desc[UR6][R6.64] ;  /* 0x0000000606078981 */ /* 0x000ee2000c1e1900 */
[----:B------:R-:W-:-:S04]  /*0170*/  LEA R3, R12, R3, 0x1 ;  /* 0x000000030c037211 */ /* 0x000fc800078e08ff */
[----:B------:R-:W-:Y:S01]  /*0180*/  ISETP.GE.AND P1, PT, R3, UR9, PT ;  /* 0x0000000903007c0c */ /* 0x000fe2000bf26270 */
[----:B--2---:R-:W-:-:S05]  /*0190*/  IMAD.IADD R10, R5, 0x1, R10 ;  /* 0x00000001050a7824 */ /* 0x004fca00078e020a */
[----:B---3--:R-:W-:-:S07]  /*01a0*/  @!P0 IADD3 R10, PT, PT, R10, R7, RZ ;  /* 0x000000070a0a8210 */ /* 0x008fce0007ffe0ff */
[----:B------:R-:W-:Y:S05]  /*01b0*/  @!P1 BRA `(.L_x_2) ;  /* 0xfffffffc00d49947 */ /* 0x000fea000383ffff */
.L_x_1:
[----:B------:R-:W-:Y:S05]  /*01c0*/  BSYNC.RECONVERGENT B0 ;  /* 0x0000000000007941 */ /* 0x000fea0003800200 */
.L_x_0:
[----:B------:R-:W0:Y:S01]  /*01d0*/  S2UR UR5, SR_CgaCtaId ;  /* 0x00000000000579c3 */ /* 0x000e220000008800 */
[----:B------:R-:W-:Y:S01]  /*01e0*/  UMOV UR4, 0x400 ;  /* 0x0000040000047882 */ /* 0x000fe20000000000 */
[C---:B------:R-:W-:Y:S02]  /*01f0*/  ISETP.GT.U32.AND P1, PT, R2.reuse, 0x7f, PT ;  /* 0x0000007f0200780c */ /* 0x040fe40003f24070 */
[----:B------:R-:W-:Y:S01]  /*0200*/  ISETP.GT.U32.AND P0, PT, R2, 0x3f, PT ;  /* 0x0000003f0200780c */ /* 0x000fe20003f04070 */
[----:B0-----:R-:W-:-:S06]  /*0210*/  ULEA UR4, UR5, UR4, 0x18 ;  /* 0x0000000405047291 */ /* 0x001fcc000f8ec0ff */
[----:B------:R-:W-:-:S05]  /*0220*/  LEA R3, R2, UR4, 0x2 ;  /* 0x0000000402037c11 */ /* 0x000fca000f8e10ff */
[----:B------:R-:W-:Y:S01]  /*0230*/  STS [R3], R10 ;  /* 0x0000000a03007388 */ /* 0x000fe20000000800 */
[----:B------:R-:W-:Y:S06]  /*0240*/  BAR.SYNC.DEFER_BLOCKING 0x0 ;  /* 0x0000000000007b1d */ /* 0x000fec0000010000 */
[----:B------:R-:W-:Y:S04]  /*0250*/  @!P1 LDS R4, [R3+0x200] ;  /* 0x0002000003049984 */ /* 0x000fe80000000800 */
[----:B------:R-:W0:Y:S02]  /*0260*/  @!P1 LDS R5, [R3] ;  /* 0x0000000003059984 */ /* 0x000e240000000800 */
[----:B0-----:R-:W-:-:S05]  /*0270*/  @!P1 IMAD.IADD R4, R4, 0x1, R5 ;  /* 0x0000000104049824 */ /* 0x001fca00078e0205 */
[----:B------:R-:W-:Y:S01]  /*0280*/  @!P1 STS [R3], R4 ;  /* 0x0000000403009388 */ /* 0x000fe20000000800 */
[----:B------:R-:W-:Y:S01]  /*0290*/  BAR.SYNC.DEFER_BLOCKING 0x0 ;  /* 0x0000000000007b1d */ /* 0x000fe20000010000 */
[----:B------:R-:W-:-:S05]  /*02a0*/  ISETP.GT.U32.AND P1, PT, R2, 0x1f, PT ;  /* 0x0000001f0200780c */ /* 0x000fca0003f24070 */
[----:B------:R-:W-:Y:S04]  /*02b0*/  @!P0 LDS R5, [R3+0x100] ;  /* 0x0001000003058984 */ /* 0x000fe80000000800 */
[----:B------:R-:W0:Y:S02]  /*02c0*/  @!P0 LDS R6, [R3] ;  /* 0x0000000003068984 */ /* 0x000e240000000800 */
[----:B0-----:R-:W-:-:S05]  /*02d0*/  @!P0 IADD3 R6, PT, PT, R5, R6, RZ ;  /* 0x0000000605068210 */ /* 0x001fca0007ffe0ff */
[----:B------:R0:W-:Y:S01]  /*02e0*/  @!P0 STS [R3], R6 ;  /* 0x0000000603008388 */ /* 0x0001e20000000800 */
[----:B------:R-:W-:Y:S06]  /*02f0*/  BAR.SYNC.DEFER_BLOCKING 0x0 ;  /* 0x0000000000007b1d */ /* 0x000fec0000010000 */
[----:B------:R-:W-:Y:S05]  /*0300*/  @P1 EXIT ;  /* 0x000000000000194d */ /* 0x000fea0003800000 */
[----:B------:R-:W-:Y:S01]  /*0310*/  LDS R4, [R3+0x80] ;  /* 0x0000800003047984 */ /* 0x000fe20000000800 */
[----:B------:R-:W-:-:S03]  /*0320*/  ISETP.NE.AND P0, PT, R2, RZ, PT ;  /* 0x000000ff0200720c */ /* 0x000fc60003f05270 */
[----:B------:R-:W1:Y:S02]  /*0330*/  LDS R5, [R3] ;  /* 0x0000000003057984 */ /* 0x000e640000000800 */
[----:B-1----:R-:W-:-:S05]  /*0340*/  IMAD.IADD R4, R4, 0x1, R5 ;  /* 0x0000000104047824 */ /* 0x002fca00078e0205 */
[----:B------:R-:W-:Y:S04]  /*0350*/  STS [R3], R4 ;  /* 0x0000000403007388 */ /* 0x000fe80000000800 */
[----:B------:R-:W-:Y:S04]  /*0360*/  LDS R5, [R3+0x40] ;  /* 0x0000400003057984 */ /* 0x000fe80000000800 */
[----:B0-----:R-:W0:Y:S02]  /*0370*/  LDS R6, [R3] ;  /* 0x0000000003067984 */ /* 0x001e240000000800 */
[----:B0-----:R-:W-:-:S05]  /*0380*/  IADD3 R6, PT, PT, R5, R6, RZ ;  /* 0x0000000605067210 */ /* 0x001fca0007ffe0ff */
[----:B------:R-:W-:Y:S04]  /*0390*/  STS [R3], R6 ;  /* 0x0000000603007388 */ /* 0x000fe80000000800 */
[----:B------:R-:W-:Y:S04]  /*03a0*/  LDS R5, [R3+0x20] ;  /* 0x0000200003057984 */ /* 0x000fe80000000800 */
[----:B------:R-:W0:Y:S02]  /*03b0*/  LDS R8, [R3] ;  /* 0x0000000003087984 */ /* 0x000e240000000800 */
[----:B0-----:R-:W-:-:S05]  /*03c0*/  IMAD.IADD R8, R5, 0x1, R8 ;  /* 0x0000000105087824 */ /* 0x001fca00078e0208 */
[----:B------:R-:W-:Y:S04]  /*03d0*/  STS [R3], R8 ;  /* 0x0000000803007388 */ /* 0x000fe80000000800 */
[----:B------:R-:W-:Y:S04]  /*03e0*/  LDS R5, [R3+0x10] ;  /* 0x0000100003057984 */ /* 0x000fe80000000800 */
[----:B------:R-:W0:Y:S02]  /*03f0*/  LDS R10, [R3] ;  /* 0x00000000030a7984 */ /* 0x000e240000000800 */
        /* <DEDUP_REMOVED lines=9> */
[----:B------:R0:W-:Y:S01]  /*0490*/  STS [R3], R6 ;  /* 0x0000000603007388 */ /* 0x0001e20000000800 */
[----:B------:R-:W-:Y:S05]  /*04a0*/  @P0 EXIT ;  /* 0x000000000000094d */ /* 0x000fea0003800000 */
[----:B------:R-:W1:Y:S01]  /*04b0*/  LDS R5, [UR4] ;  /* 0x00000004ff057984 */ /* 0x000e620008000800 */
[----:B0-----:R-:W0:Y:S02]  /*04c0*/  LDC.64 R2, c[0x0][0x388] ;  /* 0x0000e200ff027b82 */ /* 0x001e240000000a00 */
[----:B0-----:R-:W-:-:S05]  /*04d0*/  IMAD.WIDE.U32 R2, R0, 0x4, R2 ;  /* 0x0000000400027825 */ /* 0x001fca00078e0002 */
[----:B-1----:R-:W-:Y:S01]  /*04e0*/  STG.E desc[UR6][R2.64], R5 ;  /* 0x0000000502007986 */ /* 0x002fe2000c101906 */
[----:B------:R-:W-:Y:S05]  /*04f0*/  EXIT ;  /* 0x000000000000794d */ /* 0x000fea0003800000 */
.L_x_3:
[----:B------:R-:W-:-:S00]  /*0500*/  BRA `(.L_x_3) ;  /* 0xfffffffc00fc7947 */ /* 0x000fc0000383ffff */
[----:B------:R-:W-:-:S00]  /*0510*/  NOP ;  /* 0x0000000000007918 */ /* 0x000fc00000000000 */
        /* <DEDUP_REMOVED lines=14> */
.L_x_4:


//--------------------- .nv.shared._Z19gridStrideReductionILj256EEvPiS0_i --------------------------
	.section	.nv.shared._Z19gridStrideReductionILj256EEvPiS0_i,"aw",@nobits
	.sectionflags	@""
	.align	16
	.zero		1024


//--------------------- .nv.shared.reserved.0     --------------------------
	.section	.nv.shared.reserved.0,"aw",@nobits
	.weak		__nv_reservedSMEM_offset_0_alias
	.size		__nv_reservedSMEM_offset_0_alias, 0, 64
	.other		__nv_reservedSMEM_offset_0_alias,@"STO_CUDA_RESERVED_SHARED STV_DEFAULT"
__nv_reservedSMEM_offset_0_alias:
	.zero		0
	.zero		64


//--------------------- .nv.constant0._Z19gridStrideReductionILj256EEvPiS0_i --------------------------
	.section	.nv.constant0._Z19gridStrideReductionILj256EEvPiS0_i,"a",@progbits
	.sectionflags	@""
	.align	4
.nv.constant0._Z19gridStrideReductionILj256EEvPiS0_i:
	.zero		916


//--------------------- SYMBOLS --------------------------

	.type		.nv.reservedSmem.offset0,@object
	.size		.nv.reservedSmem.offset0,0x4
	.type		.nv.reservedSmem.cap,@object
	.size		.nv.reservedSmem.cap,0x4
